//
// Generated by NVIDIA NVVM Compiler
//
// Compiler Build ID: CL-36424714
// Cuda compilation tools, release 13.0, V13.0.88
// Based on NVVM 20.0.0
//

.version 9.0
.target sm_100
.address_size 64

	// .globl	_Z14ParticleKernelPfi
.extern .func  (.param .b32 func_retval0) vprintf
(
	.param .b64 vprintf_param_0,
	.param .b64 vprintf_param_1
)
;
.global .align 8 .u64 pointsx_d;
.global .align 8 .u64 pointsy_d;
.global .align 8 .u64 faces_start_d;
.global .align 8 .u64 faces_end_d;
.global .align 8 .u64 face_centresx_d;
.global .align 8 .u64 face_centresy_d;
.global .align 8 .u64 face_normalsx_d;
.global .align 8 .u64 face_normalsy_d;
.global .align 8 .u64 centroidsx_d;
.global .align 8 .u64 centroidsy_d;
.global .align 8 .u64 owners_d;
.global .align 8 .u64 neighbours_d;
.global .align 8 .u64 owned_faces_d;
.global .align 8 .u64 owned_faces_index_d;
.global .align 8 .u64 neighbour_faces_d;
.global .align 8 .u64 neighbour_faces_index_d;
.global .align 8 .u64 trajectoryx_d;
.global .align 8 .u64 trajectoryy_d;
.const .align 4 .u32 npoints_d;
.const .align 4 .u32 nfaces_d;
.const .align 4 .u32 nstepsTrajectory_d;
.const .align 4 .u32 n_owned_faces_d;
.const .align 4 .u32 n_neighbour_faces_d;
.const .align 4 .u32 ncells;
.global .align 1 .b8 $str[4] = {37, 102, 10};

.visible .entry _Z14ParticleKernelPfi(
	.param .u64 .ptr .align 1 _Z14ParticleKernelPfi_param_0,
	.param .u32 _Z14ParticleKernelPfi_param_1
)
{
	.local .align 8 .b8 	__local_depot0[8];
	.reg .b64 	%SP;
	.reg .b64 	%SPL;
	.reg .b32 	%r<3>;
	.reg .b32 	%f<4>;
	.reg .b64 	%rd<10>;
	.reg .b64 	%fd<2>;

	mov.u64 	%SPL, __local_depot0;
	cvta.local.u64 	%SP, %SPL;
	ld.param.u64 	%rd1, [_Z14ParticleKernelPfi_param_0];
	cvta.to.global.u64 	%rd2, %rd1;
	add.u64 	%rd3, %SP, 0;
	add.u64 	%rd4, %SPL, 0;
	ld.global.u64 	%rd5, [pointsx_d];
	ld.f32 	%f1, [%rd5];
	st.global.f32 	[%rd2], %f1;
	ld.global.u64 	%rd6, [pointsx_d];
	ld.f32 	%f2, [%rd6+4];
	st.global.f32 	[%rd2+4], %f2;
	ld.global.u64 	%rd7, [pointsx_d];
	ld.f32 	%f3, [%rd7];
	cvt.f64.f32 	%fd1, %f3;
	st.local.f64 	[%rd4], %fd1;
	mov.u64 	%rd8, $str;
	cvta.global.u64 	%rd9, %rd8;
	{ // callseq 0, 0
	.param .b64 param0;
	st.param.b64 	[param0], %rd9;
	.param .b64 param1;
	st.param.b64 	[param1], %rd3;
	.param .b32 retval0;
	call.uni (retval0), 
	vprintf, 
	(
	param0, 
	param1
	);
	ld.param.b32 	%r1, [retval0];
	} // callseq 0
	ret;

}


// ===== COMPILED SASS (sm_100) =====

	.target	sm_100

	.elftype	@"ET_EXEC"


//--------------------- .note.nv.tkinfo           --------------------------
	.section	.note.nv.tkinfo,"",@"SHT_NOTE"
	.sectionflags	@"SHF_NOTE_NV_TKINFO"
	.tkinfo
        /*0018*/ 	.word	0x00000002
        /*0030*/ 	.string	""
        /*0030*/ 	.string	"ptxas"
        /*0030*/ 	.string	"Cuda compilation tools, release 13.0, V13.0.88"
        /*0030*/ 	.string	"Build cuda_13.0.r13.0/compiler.36424714_0"
        /*0030*/ 	.string	"-arch sm_100 -m 64 "



//--------------------- .note.nv.cuinfo           --------------------------
	.section	.note.nv.cuinfo,"",@"SHT_NOTE"
	.sectionflags	@"SHF_NOTE_NV_CUINFO"
        /*0018*/ 	.short	0x0002
        /*001a*/ 	.short	0x0064
        /*001c*/ 	.short	0x0082
	.zero		2


//--------------------- .nv.info                  --------------------------
	.section	.nv.info,"",@"SHT_CUDA_INFO"
	.align	4


	//----- nvinfo : EIATTR_REGCOUNT
	.align		4
        /*0000*/ 	.byte	0x04, 0x2f
        /*0002*/ 	.short	(.L_26 - .L_25)
	.align		4
.L_25:
        /*0004*/ 	.word	index@(_Z14ParticleKernelPfi)
        /*0008*/ 	.word	0x00000018


	//----- nvinfo : EIATTR_FRAME_SIZE
	.align		4
.L_26:
        /*000c*/ 	.byte	0x04, 0x11
        /*000e*/ 	.short	(.L_28 - .L_27)
	.align		4
.L_27:
        /*0010*/ 	.word	index@(_Z14ParticleKernelPfi)
        /*0014*/ 	.word	0x00000008


	//----- nvinfo : EIATTR_MIN_STACK_SIZE
	.align		4
.L_28:
        /*0018*/ 	.byte	0x04, 0x12
        /*001a*/ 	.short	(.L_30 - .L_29)
	.align		4
.L_29:
        /*001c*/ 	.word	index@(_Z14ParticleKernelPfi)
        /*0020*/ 	.word	0x00000008
.L_30:


//--------------------- .nv.compat                --------------------------
	.section	.nv.compat,"",@"SHT_CUDA_COMPAT_INFO"
	.align	4
        /*0000*/ 	.byte	0x02, 0x09, 0x00, 0x00, 0x02, 0x02, 0x01, 0x00, 0x02, 0x05, 0x05, 0x00, 0x03, 0x07, 0x01, 0x01
        /*0010*/ 	.byte	0x02, 0x03, 0x00, 0x00, 0x02, 0x06, 0x01, 0x00, 0x04, 0x0b, 0x08, 0x00, 0x09, 0x00, 0x00, 0x00
        /*0020*/ 	.byte	0x00, 0x00, 0x00, 0x00


//--------------------- .nv.info._Z14ParticleKernelPfi --------------------------
	.section	.nv.info._Z14ParticleKernelPfi,"",@"SHT_CUDA_INFO"
	.sectionflags	@""
	.align	4


	//----- nvinfo : EIATTR_CUDA_API_VERSION
	.align		4
        /*0000*/ 	.byte	0x04, 0x37
        /*0002*/ 	.short	(.L_32 - .L_31)
.L_31:
        /*0004*/ 	.word	0x00000082


	//----- nvinfo : EIATTR_KPARAM_INFO
	.align		4
.L_32:
        /*0008*/ 	.byte	0x04, 0x17
        /*000a*/ 	.short	(.L_34 - .L_33)
.L_33:
        /*000c*/ 	.word	0x00000000
        /*0010*/ 	.short	0x0001
        /*0012*/ 	.short	0x0008
        /*0014*/ 	.byte	0x00, 0xf0, 0x11, 0x00


	//----- nvinfo : EIATTR_KPARAM_INFO
	.align		4
.L_34:
        /*0018*/ 	.byte	0x04, 0x17
        /*001a*/ 	.short	(.L_36 - .L_35)
.L_35:
        /*001c*/ 	.word	0x00000000
        /*0020*/ 	.short	0x0000
        /*0022*/ 	.short	0x0000
        /*0024*/ 	.byte	0x00, 0xf5, 0x21, 0x00


	//----- nvinfo : EIATTR_SPARSE_MMA_MASK
	.align		4
.L_36:
        /*0028*/ 	.byte	0x03, 0x50
        /*002a*/ 	.short	0x0000


	//----- nvinfo : EIATTR_MAXREG_COUNT
	.align		4
        /*002c*/ 	.byte	0x03, 0x1b
        /*002e*/ 	.short	0x00ff


	//----- nvinfo : EIATTR_EXTERNS
	.align		4
        /*0030*/ 	.byte	0x04, 0x0f
        /*0032*/ 	.short	(.L_38 - .L_37)


	//   ....[0]....
	.align		4
.L_37:
        /*0034*/ 	.word	index@(vprintf)


	//----- nvinfo : EIATTR_MERCURY_ISA_VERSION
	.align		4
.L_38:
        /*0038*/ 	.byte	0x03, 0x5f
        /*003a*/ 	.short	0x0101


	//----- nvinfo : EIATTR_VRC_CTA_INIT_COUNT
	.align		4
        /*003c*/ 	.byte	0x02, 0x4a
	.zero		1
	.zero		1


	//----- nvinfo : EIATTR_SYSCALL_OFFSETS
	.align		4
        /*0040*/ 	.byte	0x04, 0x46
        /*0042*/ 	.short	(.L_40 - .L_39)


	//   ....[0]....
.L_39:
        /*0044*/ 	.word	0x00000190


	//----- nvinfo : EIATTR_EXIT_INSTR_OFFSETS
	.align		4
.L_40:
        /*0048*/ 	.byte	0x04, 0x1c
        /*004a*/ 	.short	(.L_42 - .L_41)


	//   ....[0]....
.L_41:
        /*004c*/ 	.word	0x000001a0


	//----- nvinfo : EIATTR_CBANK_PARAM_SIZE
	.align		4
.L_42:
        /*0050*/ 	.byte	0x03, 0x19
        /*0052*/ 	.short	0x000c


	//----- nvinfo : EIATTR_PARAM_CBANK
	.align		4
        /*0054*/ 	.byte	0x04, 0x0a
        /*0056*/ 	.short	(.L_44 - .L_43)
	.align		4
.L_43:
        /*0058*/ 	.word	index@(.nv.constant0._Z14ParticleKernelPfi)
        /*005c*/ 	.short	0x0380
        /*005e*/ 	.short	0x000c


	//----- nvinfo : EIATTR_SW_WAR
	.align		4
.L_44:
        /*0060*/ 	.byte	0x04, 0x36
        /*0062*/ 	.short	(.L_46 - .L_45)
.L_45:
        /*0064*/ 	.word	0x00000008
.L_46:


//--------------------- .nv.callgraph             --------------------------
	.section	.nv.callgraph,"",@"SHT_CUDA_CALLGRAPH"
	.align	4
	.sectionentsize	8
	.align		4
        /*0000*/ 	.word	0x00000000
	.align		4
        /*0004*/ 	.word	0xffffffff
	.align		4
        /*0008*/ 	.word	index@(_Z14ParticleKernelPfi)
	.align		4
        /*000c*/ 	.word	index@(vprintf)
	.align		4
        /*0010*/ 	.word	0x00000000
	.align		4
        /*0014*/ 	.word	0xfffffffe
	.align		4
        /*0018*/ 	.word	0x00000000
	.align		4
        /*001c*/ 	.word	0xfffffffd
	.align		4
        /*0020*/ 	.word	0x00000000
	.align		4
        /*0024*/ 	.word	0xfffffffc


//--------------------- .nv.constant4             --------------------------
	.section	.nv.constant4,"a",@progbits
	.align	8
	.align		8
.nv.constant4:
        /*0000*/ 	.dword	vprintf
	.align		8
        /*0008*/ 	.dword	pointsx_d
	.align		8
        /*0010*/ 	.dword	pointsy_d
	.align		8
        /*0018*/ 	.dword	faces_start_d
	.align		8
        /*0020*/ 	.dword	faces_end_d
	.align		8
        /*0028*/ 	.dword	face_centresx_d
	.align		8
        /*0030*/ 	.dword	face_centresy_d
	.align		8
        /*0038*/ 	.dword	face_normalsx_d
	.align		8
        /*0040*/ 	.dword	face_normalsy_d
	.align		8
        /*0048*/ 	.dword	centroidsx_d
	.align		8
        /*0050*/ 	.dword	centroidsy_d
	.align		8
        /*0058*/ 	.dword	owners_d
	.align		8
        /*0060*/ 	.dword	neighbours_d
	.align		8
        /*0068*/ 	.dword	owned_faces_d
	.align		8
        /*0070*/ 	.dword	owned_faces_index_d
	.align		8
        /*0078*/ 	.dword	neighbour_faces_d
	.align		8
        /*0080*/ 	.dword	neighbour_faces_index_d
	.align		8
        /*0088*/ 	.dword	trajectoryx_d
	.align		8
        /*0090*/ 	.dword	trajectoryy_d
	.align		8
        /*0098*/ 	.dword	$str


//--------------------- .nv.constant3             --------------------------
	.section	.nv.constant3,"a",@progbits
	.align	4
.nv.constant3:
	.type		npoints_d,@object
	.size		npoints_d,(nfaces_d - npoints_d)
npoints_d:
	.zero		4
	.type		nfaces_d,@object
	.size		nfaces_d,(nstepsTrajectory_d - nfaces_d)
nfaces_d:
	.zero		4
	.type		nstepsTrajectory_d,@object
	.size		nstepsTrajectory_d,(n_owned_faces_d - nstepsTrajectory_d)
nstepsTrajectory_d:
	.zero		4
	.type		n_owned_faces_d,@object
	.size		n_owned_faces_d,(n_neighbour_faces_d - n_owned_faces_d)
n_owned_faces_d:
	.zero		4
	.type		n_neighbour_faces_d,@object
	.size		n_neighbour_faces_d,(ncells - n_neighbour_faces_d)
n_neighbour_faces_d:
	.zero		4
	.type		ncells,@object
	.size		ncells,(.L_23 - ncells)
ncells:
	.zero		4
.L_23:


//--------------------- .text._Z14ParticleKernelPfi --------------------------
	.section	.text._Z14ParticleKernelPfi,"ax",@progbits
	.align	128
        .global         _Z14ParticleKernelPfi
        .type           _Z14ParticleKernelPfi,@function
        .size           _Z14ParticleKernelPfi,(.L_x_2 - _Z14ParticleKernelPfi)
        .other          _Z14ParticleKernelPfi,@"STO_CUDA_ENTRY STV_DEFAULT"
_Z14ParticleKernelPfi:
.text._Z14ParticleKernelPfi:
[----:B------:R-:W0:Y:S08]  /*0000*/  LDC R1, c[0x0][0x37c] ;  /* 0x0000df00ff017b82 */ /* 0x000e300000000800 */
[----:B------:R-:W1:Y:S01]  /*0010*/  LDC.64 R2, c[0x4][0x8] ;  /* 0x01000200ff027b82 */ /* 0x000e620000000a00 */
[----:B------:R-:W1:Y:S01]  /*0020*/  LDCU.64 UR4, c[0x0][0x358] ;  /* 0x00006b00ff0477ac */ /* 0x000e620008000a00 */
[----:B0-----:R-:W-:Y:S01]  /*0030*/  VIADD R1, R1, 0xfffffff8 ;  /* 0xfffffff801017836 */ /* 0x001fe20000000000 */
[----:B------:R-:W0:Y:S01]  /*0040*/  LDCU.64 UR6, c[0x4][0x98] ;  /* 0x01001300ff0677ac */ /* 0x000e220008000a00 */
[----:B-1----:R-:W2:Y:S04]  /*0050*/  LDG.E.64 R12, desc[UR4][R2.64] ;  /* 0x00000004020c7981 */ /* 0x002ea8000c1e1b00 */
[----:B------:R-:W1:Y:S01]  /*0060*/  LDC.64 R4, c[0x0][0x380] ;  /* 0x0000e000ff047b82 */ /* 0x000e620000000a00 */
[----:B--2---:R-:W1:Y:S04]  /*0070*/  LD.E R13, desc[UR4][R12.64] ;  /* 0x000000040c0d7980 */ /* 0x004e68000c101900 */
[----:B-1----:R-:W-:Y:S04]  /*0080*/  STG.E desc[UR4][R4.64], R13 ;  /* 0x0000000d04007986 */ /* 0x002fe8000c101904 */
[----:B------:R-:W2:Y:S04]  /*0090*/  LDG.E.64 R6, desc[UR4][R2.64] ;  /* 0x0000000402067981 */ /* 0x000ea8000c1e1b00 */
[----:B--2---:R-:W2:Y:S04]  /*00a0*/  LD.E R7, desc[UR4][R6.64+0x4] ;  /* 0x0000040406077980 */ /* 0x004ea8000c101900 */
[----:B--2---:R0:W-:Y:S04]  /*00b0*/  STG.E desc[UR4][R4.64+0x4], R7 ;  /* 0x0000040704007986 */ /* 0x0041e8000c101904 */
[----:B------:R-:W2:Y:S04]  /*00c0*/  LDG.E.64 R8, desc[UR4][R2.64] ;  /* 0x0000000402087981 */ /* 0x000ea8000c1e1b00 */
[----:B--2---:R-:W2:Y:S01]  /*00d0*/  LD.E R8, desc[UR4][R8.64] ;  /* 0x0000000408087980 */ /* 0x004ea2000c101900 */
[----:B------:R-:W-:Y:S01]  /*00e0*/  MOV R0, 0x0 ;  /* 0x0000000000007802 */ /* 0x000fe20000000f00 */
[----:B------:R-:W1:Y:S01]  /*00f0*/  LDCU UR4, c[0x0][0x2f8] ;  /* 0x00005f00ff0477ac */ /* 0x000e620008000800 */
[----:B0-----:R-:W-:Y:S01]  /*0100*/  IMAD.U32 R4, RZ, RZ, UR6 ;  /* 0x00000006ff047e24 */ /* 0x001fe2000f8e00ff */
[----:B------:R-:W-:Y:S01]  /*0110*/  MOV R5, UR7 ;  /* 0x0000000700057c02 */ /* 0x000fe20008000f00 */
[----:B------:R0:W3:Y:S01]  /*0120*/  LDC.64 R12, c[0x4][R0] ;  /* 0x01000000000c7b82 */ /* 0x0000e20000000a00 */
[----:B------:R-:W4:Y:S01]  /*0130*/  LDCU UR5, c[0x0][0x2fc] ;  /* 0x00005f80ff0577ac */ /* 0x000f220008000800 */
[----:B-1----:R-:W-:-:S05]  /*0140*/  IADD3 R6, P0, PT, R1, UR4, RZ ;  /* 0x0000000401067c10 */ /* 0x002fca000ff1e0ff */
[----:B----4-:R-:W-:Y:S01]  /*0150*/  IMAD.X R7, RZ, RZ, UR5, P0 ;  /* 0x00000005ff077e24 */ /* 0x010fe200080e06ff */
[----:B--2---:R-:W1:Y:S02]  /*0160*/  F2F.F64.F32 R10, R8 ;  /* 0x00000008000a7310 */ /* 0x004e640000201800 */
[----:B-1-3--:R0:W-:Y:S05]  /*0170*/  STL.64 [R1], R10 ;  /* 0x0000000a01007387 */ /* 0x00a1ea0000100a00 */
[----:B------:R-:W-:-:S07]  /*0180*/  LEPC R20, `(.L_x_0) ;  /* 0x000000001014794e */ /* 0x000fce0000000000 */
[----:B0-----:R-:W-:Y:S05]  /*0190*/  CALL.ABS.NOINC R12 ;  /* 0x000000000c007343 */ /* 0x001fea0003c00000 */
.L_x_0:
[----:B------:R-:W-:Y:S05]  /*01a0*/  EXIT ;  /* 0x000000000000794d */ /* 0x000fea0003800000 */
.L_x_1:
[----:B------:R-:W-:-:S00]  /*01b0*/  BRA `(.L_x_1) ;  /* 0xfffffffc00fc7947 */ /* 0x000fc0000383ffff */
[----:B------:R-:W-:-:S00]  /*01c0*/  NOP ;  /* 0x0000000000007918 */ /* 0x000fc00000000000 */
        /* <DEDUP_REMOVED lines=11> */
.L_x_2:


//--------------------- .nv.global.init           --------------------------
	.section	.nv.global.init,"aw",@progbits
.nv.global.init:
	.type		$str,@object
	.size		$str,(.L_24 - $str)
$str:
        /*0000*/ 	.byte	0x25, 0x66, 0x0a, 0x00
.L_24:


//--------------------- .nv.shared.reserved.0     --------------------------
	.section	.nv.shared.reserved.0,"aw",@nobits
	.weak		__nv_reservedSMEM_offset_0_alias
	.size		__nv_reservedSMEM_offset_0_alias, 0, 64
	.other		__nv_reservedSMEM_offset_0_alias,@"STO_CUDA_RESERVED_SHARED STV_DEFAULT"
__nv_reservedSMEM_offset_0_alias:
	.zero		0
	.zero		64


//--------------------- .nv.global                --------------------------
	.section	.nv.global,"aw",@nobits
	.align	8
.nv.global:
	.type		pointsx_d,@object
	.size		pointsx_d,(trajectoryx_d - pointsx_d)
pointsx_d:
	.zero		8
	.type		trajectoryx_d,@object
	.size		trajectoryx_d,(centroidsx_d - trajectoryx_d)
trajectoryx_d:
	.zero		8
	.type		centroidsx_d,@object
	.size		centroidsx_d,(owned_faces_d - centroidsx_d)
centroidsx_d:
	.zero		8
	.type		owned_faces_d,@object
	.size		owned_faces_d,(face_centresx_d - owned_faces_d)
owned_faces_d:
	.zero		8
	.type		face_centresx_d,@object
	.size		face_centresx_d,(owners_d - face_centresx_d)
face_centresx_d:
	.zero		8
	.type		owners_d,@object
	.size		owners_d,(faces_start_d - owners_d)
owners_d:
	.zero		8
	.type		faces_start_d,@object
	.size		faces_start_d,(neighbour_faces_d - faces_start_d)
faces_start_d:
	.zero		8
	.type		neighbour_faces_d,@object
	.size		neighbour_faces_d,(face_normalsx_d - neighbour_faces_d)
neighbour_faces_d:
	.zero		8
	.type		face_normalsx_d,@object
	.size		face_normalsx_d,(pointsy_d - face_normalsx_d)
face_normalsx_d:
	.zero		8
	.type		pointsy_d,@object
	.size		pointsy_d,(trajectoryy_d - pointsy_d)
pointsy_d:
	.zero		8
	.type		trajectoryy_d,@object
	.size		trajectoryy_d,(centroidsy_d - trajectoryy_d)
trajectoryy_d:
	.zero		8
	.type		centroidsy_d,@object
	.size		centroidsy_d,(owned_faces_index_d - centroidsy_d)
centroidsy_d:
	.zero		8
	.type		owned_faces_index_d,@object
	.size		owned_faces_index_d,(face_centresy_d - owned_faces_index_d)
owned_faces_index_d:
	.zero		8
	.type		face_centresy_d,@object
	.size		face_centresy_d,(neighbours_d - face_centresy_d)
face_centresy_d:
	.zero		8
	.type		neighbours_d,@object
	.size		neighbours_d,(faces_end_d - neighbours_d)
neighbours_d:
	.zero		8
	.type		faces_end_d,@object
	.size		faces_end_d,(neighbour_faces_index_d - faces_end_d)
faces_end_d:
	.zero		8
	.type		neighbour_faces_index_d,@object
	.size		neighbour_faces_index_d,(face_normalsy_d - neighbour_faces_index_d)
neighbour_faces_index_d:
	.zero		8
	.type		face_normalsy_d,@object
	.size		face_normalsy_d,(.L_7 - face_normalsy_d)
face_normalsy_d:
	.zero		8
.L_7:


//--------------------- .nv.constant0._Z14ParticleKernelPfi --------------------------
	.section	.nv.constant0._Z14ParticleKernelPfi,"a",@progbits
	.sectionflags	@""
	.align	4
.nv.constant0._Z14ParticleKernelPfi:
	.zero		908


//--------------------- SYMBOLS --------------------------

	.type		.nv.reservedSmem.offset0,@object
	.size		.nv.reservedSmem.offset0,0x4
	.type		vprintf,@function
